//
// Generated by NVIDIA NVVM Compiler
//
// Compiler Build ID: CL-36424714
// Cuda compilation tools, release 13.0, V13.0.88
// Based on NVVM 20.0.0
//

.version 9.0
.target sm_100
.address_size 64

	// .globl	_Z30straightforward_unified_kernelPdS_jjjjjj

.visible .entry _Z30straightforward_unified_kernelPdS_jjjjjj(
	.param .u64 .ptr .align 1 _Z30straightforward_unified_kernelPdS_jjjjjj_param_0,
	.param .u64 .ptr .align 1 _Z30straightforward_unified_kernelPdS_jjjjjj_param_1,
	.param .u32 _Z30straightforward_unified_kernelPdS_jjjjjj_param_2,
	.param .u32 _Z30straightforward_unified_kernelPdS_jjjjjj_param_3,
	.param .u32 _Z30straightforward_unified_kernelPdS_jjjjjj_param_4,
	.param .u32 _Z30straightforward_unified_kernelPdS_jjjjjj_param_5,
	.param .u32 _Z30straightforward_unified_kernelPdS_jjjjjj_param_6,
	.param .u32 _Z30straightforward_unified_kernelPdS_jjjjjj_param_7
)
{
	.reg .pred 	%p<4>;
	.reg .b32 	%r<29>;
	.reg .b64 	%rd<23>;
	.reg .b64 	%fd<17>;

	ld.param.u64 	%rd1, [_Z30straightforward_unified_kernelPdS_jjjjjj_param_0];
	ld.param.u64 	%rd2, [_Z30straightforward_unified_kernelPdS_jjjjjj_param_1];
	ld.param.u32 	%r3, [_Z30straightforward_unified_kernelPdS_jjjjjj_param_3];
	ld.param.u32 	%r4, [_Z30straightforward_unified_kernelPdS_jjjjjj_param_4];
	ld.param.u32 	%r5, [_Z30straightforward_unified_kernelPdS_jjjjjj_param_5];
	ld.param.u32 	%r6, [_Z30straightforward_unified_kernelPdS_jjjjjj_param_6];
	ld.param.u32 	%r7, [_Z30straightforward_unified_kernelPdS_jjjjjj_param_7];
	mov.u32 	%r8, %ctaid.y;
	mov.u32 	%r9, %ntid.y;
	mov.u32 	%r10, %tid.y;
	mad.lo.s32 	%r11, %r8, %r9, %r10;
	add.s32 	%r1, %r11, %r4;
	mov.u32 	%r12, %ctaid.x;
	mov.u32 	%r13, %ntid.x;
	mov.u32 	%r14, %tid.x;
	mad.lo.s32 	%r15, %r12, %r13, %r14;
	add.s32 	%r2, %r15, %r6;
	setp.gt.u32 	%p1, %r1, %r5;
	setp.gt.u32 	%p2, %r2, %r7;
	or.pred  	%p3, %p1, %p2;
	@%p3 bra 	$L__BB0_2;
	cvta.to.global.u64 	%rd3, %rd2;
	cvta.to.global.u64 	%rd4, %rd1;
	mul.lo.s32 	%r16, %r1, %r3;
	add.s32 	%r17, %r2, %r16;
	add.s32 	%r18, %r17, 1;
	mul.wide.u32 	%rd5, %r18, 8;
	add.s64 	%rd6, %rd3, %rd5;
	ld.global.f64 	%fd1, [%rd6];
	add.s32 	%r19, %r17, -1;
	mul.wide.u32 	%rd7, %r19, 8;
	add.s64 	%rd8, %rd3, %rd7;
	ld.global.f64 	%fd2, [%rd8];
	add.f64 	%fd3, %fd1, %fd2;
	add.s32 	%r20, %r16, %r3;
	add.s32 	%r21, %r20, %r2;
	mul.wide.u32 	%rd9, %r21, 8;
	add.s64 	%rd10, %rd3, %rd9;
	ld.global.f64 	%fd4, [%rd10];
	add.f64 	%fd5, %fd3, %fd4;
	shl.b32 	%r22, %r3, 1;
	sub.s32 	%r23, %r20, %r22;
	add.s32 	%r24, %r23, %r2;
	mul.wide.u32 	%rd11, %r24, 8;
	add.s64 	%rd12, %rd3, %rd11;
	ld.global.f64 	%fd6, [%rd12];
	add.f64 	%fd7, %fd5, %fd6;
	add.s32 	%r25, %r21, 1;
	mul.wide.u32 	%rd13, %r25, 8;
	add.s64 	%rd14, %rd3, %rd13;
	ld.global.f64 	%fd8, [%rd14];
	fma.rn.f64 	%fd9, %fd7, 0d4010000000000000, %fd8;
	add.s32 	%r26, %r21, -1;
	mul.wide.u32 	%rd15, %r26, 8;
	add.s64 	%rd16, %rd3, %rd15;
	ld.global.f64 	%fd10, [%rd16];
	add.f64 	%fd11, %fd10, %fd9;
	add.s32 	%r27, %r24, 1;
	mul.wide.u32 	%rd17, %r27, 8;
	add.s64 	%rd18, %rd3, %rd17;
	ld.global.f64 	%fd12, [%rd18];
	add.f64 	%fd13, %fd12, %fd11;
	add.s32 	%r28, %r24, -1;
	mul.wide.u32 	%rd19, %r28, 8;
	add.s64 	%rd20, %rd3, %rd19;
	ld.global.f64 	%fd14, [%rd20];
	add.f64 	%fd15, %fd14, %fd13;
	mul.f64 	%fd16, %fd15, 0d3FA999999999999A;
	mul.wide.u32 	%rd21, %r17, 8;
	add.s64 	%rd22, %rd4, %rd21;
	st.global.f64 	[%rd22], %fd16;
$L__BB0_2:
	ret;

}


// ===== COMPILED SASS (sm_100) =====

	.target	sm_100

	.elftype	@"ET_EXEC"


//--------------------- .note.nv.tkinfo           --------------------------
	.section	.note.nv.tkinfo,"",@"SHT_NOTE"
	.sectionflags	@"SHF_NOTE_NV_TKINFO"
	.tkinfo
        /*0018*/ 	.word	0x00000002
        /*0030*/ 	.string	""
        /*0030*/ 	.string	"ptxas"
        /*0030*/ 	.string	"Cuda compilation tools, release 13.0, V13.0.88"
        /*0030*/ 	.string	"Build cuda_13.0.r13.0/compiler.36424714_0"
        /*0030*/ 	.string	"-arch sm_100 -m 64 "



//--------------------- .note.nv.cuinfo           --------------------------
	.section	.note.nv.cuinfo,"",@"SHT_NOTE"
	.sectionflags	@"SHF_NOTE_NV_CUINFO"
        /*0018*/ 	.short	0x0002
        /*001a*/ 	.short	0x0064
        /*001c*/ 	.short	0x0082
	.zero		2


//--------------------- .nv.info                  --------------------------
	.section	.nv.info,"",@"SHT_CUDA_INFO"
	.align	4


	//----- nvinfo : EIATTR_REGCOUNT
	.align		4
        /*0000*/ 	.byte	0x04, 0x2f
        /*0002*/ 	.short	(.L_1 - .L_0)
	.align		4
.L_0:
        /*0004*/ 	.word	index@(_Z30straightforward_unified_kernelPdS_jjjjjj)
        /*0008*/ 	.word	0x00000018


	//----- nvinfo : EIATTR_FRAME_SIZE
	.align		4
.L_1:
        /*000c*/ 	.byte	0x04, 0x11
        /*000e*/ 	.short	(.L_3 - .L_2)
	.align		4
.L_2:
        /*0010*/ 	.word	index@(_Z30straightforward_unified_kernelPdS_jjjjjj)
        /*0014*/ 	.word	0x00000000


	//----- nvinfo : EIATTR_MIN_STACK_SIZE
	.align		4
.L_3:
        /*0018*/ 	.byte	0x04, 0x12
        /*001a*/ 	.short	(.L_5 - .L_4)
	.align		4
.L_4:
        /*001c*/ 	.word	index@(_Z30straightforward_unified_kernelPdS_jjjjjj)
        /*0020*/ 	.word	0x00000000
.L_5:


//--------------------- .nv.compat                --------------------------
	.section	.nv.compat,"",@"SHT_CUDA_COMPAT_INFO"
	.align	4
        /*0000*/ 	.byte	0x02, 0x09, 0x00, 0x00, 0x02, 0x02, 0x01, 0x00, 0x02, 0x05, 0x05, 0x00, 0x03, 0x07, 0x01, 0x01
        /*0010*/ 	.byte	0x02, 0x03, 0x00, 0x00, 0x02, 0x06, 0x01, 0x00, 0x04, 0x0b, 0x08, 0x00, 0x01, 0x00, 0x00, 0x00
        /*0020*/ 	.byte	0x00, 0x00, 0x00, 0x00


//--------------------- .nv.info._Z30straightforward_unified_kernelPdS_jjjjjj --------------------------
	.section	.nv.info._Z30straightforward_unified_kernelPdS_jjjjjj,"",@"SHT_CUDA_INFO"
	.sectionflags	@""
	.align	4


	//----- nvinfo : EIATTR_CUDA_API_VERSION
	.align		4
        /*0000*/ 	.byte	0x04, 0x37
        /*0002*/ 	.short	(.L_7 - .L_6)
.L_6:
        /*0004*/ 	.word	0x00000082


	//----- nvinfo : EIATTR_KPARAM_INFO
	.align		4
.L_7:
        /*0008*/ 	.byte	0x04, 0x17
        /*000a*/ 	.short	(.L_9 - .L_8)
.L_8:
        /*000c*/ 	.word	0x00000000
        /*0010*/ 	.short	0x0007
        /*0012*/ 	.short	0x0024
        /*0014*/ 	.byte	0x00, 0xf0, 0x11, 0x00


	//----- nvinfo : EIATTR_KPARAM_INFO
	.align		4
.L_9:
        /*0018*/ 	.byte	0x04, 0x17
        /*001a*/ 	.short	(.L_11 - .L_10)
.L_10:
        /*001c*/ 	.word	0x00000000
        /*0020*/ 	.short	0x0006
        /*0022*/ 	.short	0x0020
        /*0024*/ 	.byte	0x00, 0xf0, 0x11, 0x00


	//----- nvinfo : EIATTR_KPARAM_INFO
	.align		4
.L_11:
        /*0028*/ 	.byte	0x04, 0x17
        /*002a*/ 	.short	(.L_13 - .L_12)
.L_12:
        /*002c*/ 	.word	0x00000000
        /*0030*/ 	.short	0x0005
        /*0032*/ 	.short	0x001c
        /*0034*/ 	.byte	0x00, 0xf0, 0x11, 0x00


	//----- nvinfo : EIATTR_KPARAM_INFO
	.align		4
.L_13:
        /*0038*/ 	.byte	0x04, 0x17
        /*003a*/ 	.short	(.L_15 - .L_14)
.L_14:
        /*003c*/ 	.word	0x00000000
        /*0040*/ 	.short	0x0004
        /*0042*/ 	.short	0x0018
        /*0044*/ 	.byte	0x00, 0xf0, 0x11, 0x00


	//----- nvinfo : EIATTR_KPARAM_INFO
	.align		4
.L_15:
        /*0048*/ 	.byte	0x04, 0x17
        /*004a*/ 	.short	(.L_17 - .L_16)
.L_16:
        /*004c*/ 	.word	0x00000000
        /*0050*/ 	.short	0x0003
        /*0052*/ 	.short	0x0014
        /*0054*/ 	.byte	0x00, 0xf0, 0x11, 0x00


	//----- nvinfo : EIATTR_KPARAM_INFO
	.align		4
.L_17:
        /*0058*/ 	.byte	0x04, 0x17
        /*005a*/ 	.short	(.L_19 - .L_18)
.L_18:
        /*005c*/ 	.word	0x00000000
        /*0060*/ 	.short	0x0002
        /*0062*/ 	.short	0x0010
        /*0064*/ 	.byte	0x00, 0xf0, 0x11, 0x00


	//----- nvinfo : EIATTR_KPARAM_INFO
	.align		4
.L_19:
        /*0068*/ 	.byte	0x04, 0x17
        /*006a*/ 	.short	(.L_21 - .L_20)
.L_20:
        /*006c*/ 	.word	0x00000000
        /*0070*/ 	.short	0x0001
        /*0072*/ 	.short	0x0008
        /*0074*/ 	.byte	0x00, 0xf5, 0x21, 0x00


	//----- nvinfo : EIATTR_KPARAM_INFO
	.align		4
.L_21:
        /*0078*/ 	.byte	0x04, 0x17
        /*007a*/ 	.short	(.L_23 - .L_22)
.L_22:
        /*007c*/ 	.word	0x00000000
        /*0080*/ 	.short	0x0000
        /*0082*/ 	.short	0x0000
        /*0084*/ 	.byte	0x00, 0xf5, 0x21, 0x00


	//----- nvinfo : EIATTR_SPARSE_MMA_MASK
	.align		4
.L_23:
        /*0088*/ 	.byte	0x03, 0x50
        /*008a*/ 	.short	0x0000


	//----- nvinfo : EIATTR_MAXREG_COUNT
	.align		4
        /*008c*/ 	.byte	0x03, 0x1b
        /*008e*/ 	.short	0x00ff


	//----- nvinfo : EIATTR_MERCURY_ISA_VERSION
	.align		4
        /*0090*/ 	.byte	0x03, 0x5f
        /*0092*/ 	.short	0x0101


	//----- nvinfo : EIATTR_VRC_CTA_INIT_COUNT
	.align		4
        /*0094*/ 	.byte	0x02, 0x4a
	.zero		1
	.zero		1


	//----- nvinfo : EIATTR_EXIT_INSTR_OFFSETS
	.align		4
        /*0098*/ 	.byte	0x04, 0x1c
        /*009a*/ 	.short	(.L_25 - .L_24)


	//   ....[0]....
.L_24:
        /*009c*/ 	.word	0x000000f0


	//   ....[1]....
        /*00a0*/ 	.word	0x000003c0


	//----- nvinfo : EIATTR_CBANK_PARAM_SIZE
	.align		4
.L_25:
        /*00a4*/ 	.byte	0x03, 0x19
        /*00a6*/ 	.short	0x0028


	//----- nvinfo : EIATTR_PARAM_CBANK
	.align		4
        /*00a8*/ 	.byte	0x04, 0x0a
        /*00aa*/ 	.short	(.L_27 - .L_26)
	.align		4
.L_26:
        /*00ac*/ 	.word	index@(.nv.constant0._Z30straightforward_unified_kernelPdS_jjjjjj)
        /*00b0*/ 	.short	0x0380
        /*00b2*/ 	.short	0x0028


	//----- nvinfo : EIATTR_SW_WAR
	.align		4
.L_27:
        /*00b4*/ 	.byte	0x04, 0x36
        /*00b6*/ 	.short	(.L_29 - .L_28)
.L_28:
        /*00b8*/ 	.word	0x00000008
.L_29:


//--------------------- .nv.callgraph             --------------------------
	.section	.nv.callgraph,"",@"SHT_CUDA_CALLGRAPH"
	.align	4
	.sectionentsize	8
	.align		4
        /*0000*/ 	.word	0x00000000
	.align		4
        /*0004*/ 	.word	0xffffffff
	.align		4
        /*0008*/ 	.word	0x00000000
	.align		4
        /*000c*/ 	.word	0xfffffffe
	.align		4
        /*0010*/ 	.word	0x00000000
	.align		4
        /*0014*/ 	.word	0xfffffffd
	.align		4
        /*0018*/ 	.word	0x00000000
	.align		4
        /*001c*/ 	.word	0xfffffffc


//--------------------- .text._Z30straightforward_unified_kernelPdS_jjjjjj --------------------------
	.section	.text._Z30straightforward_unified_kernelPdS_jjjjjj,"ax",@progbits
	.align	128
        .global         _Z30straightforward_unified_kernelPdS_jjjjjj
        .type           _Z30straightforward_unified_kernelPdS_jjjjjj,@function
        .size           _Z30straightforward_unified_kernelPdS_jjjjjj,(.L_x_1 - _Z30straightforward_unified_kernelPdS_jjjjjj)
        .other          _Z30straightforward_unified_kernelPdS_jjjjjj,@"STO_CUDA_ENTRY STV_DEFAULT"
_Z30straightforward_unified_kernelPdS_jjjjjj:
.text._Z30straightforward_unified_kernelPdS_jjjjjj:
[----:B------:R-:W-:Y:S01]  /*0000*/  LDC R1, c[0x0][0x37c] ;  /* 0x0000df00ff017b82 */ /* 0x000fe20000000800 */
[----:B------:R-:W0:Y:S07]  /*0010*/  S2R R5, SR_TID.X ;  /* 0x0000000000057919 */ /* 0x000e2e0000002100 */
[----:B------:R-:W1:Y:S01]  /*0020*/  LDC R0, c[0x0][0x364] ;  /* 0x0000d900ff007b82 */ /* 0x000e620000000800 */
[----:B------:R-:W2:Y:S01]  /*0030*/  LDCU.64 UR8, c[0x0][0x3a0] ;  /* 0x00007400ff0877ac */ /* 0x000ea20008000a00 */
[----:B------:R-:W1:Y:S01]  /*0040*/  S2R R3, SR_TID.Y ;  /* 0x0000000000037919 */ /* 0x000e620000002200 */
[----:B------:R-:W3:Y:S05]  /*0050*/  LDCU.64 UR6, c[0x0][0x398] ;  /* 0x00007300ff0677ac */ /* 0x000eea0008000a00 */
[----:B------:R-:W0:Y:S08]  /*0060*/  S2UR UR5, SR_CTAID.X ;  /* 0x00000000000579c3 */ /* 0x000e300000002500 */
[----:B------:R-:W0:Y:S08]  /*0070*/  LDC R2, c[0x0][0x360] ;  /* 0x0000d800ff027b82 */ /* 0x000e300000000800 */
[----:B------:R-:W1:Y:S01]  /*0080*/  S2UR UR4, SR_CTAID.Y ;  /* 0x00000000000479c3 */ /* 0x000e620000002600 */
[----:B0-----:R-:W-:-:S05]  /*0090*/  IMAD R2, R2, UR5, R5 ;  /* 0x0000000502027c24 */ /* 0x001fca000f8e0205 */
[----:B--2---:R-:W-:Y:S01]  /*00a0*/  IADD3 R17, PT, PT, R2, UR8, RZ ;  /* 0x0000000802117c10 */ /* 0x004fe2000fffe0ff */
[----:B-1----:R-:W-:-:S03]  /*00b0*/  IMAD R0, R0, UR4, R3 ;  /* 0x0000000400007c24 */ /* 0x002fc6000f8e0203 */
[----:B------:R-:W-:Y:S02]  /*00c0*/  ISETP.GT.U32.AND P0, PT, R17, UR9, PT ;  /* 0x0000000911007c0c */ /* 0x000fe4000bf04070 */
[----:B---3--:R-:W-:-:S04]  /*00d0*/  IADD3 R4, PT, PT, R0, UR6, RZ ;  /* 0x0000000600047c10 */ /* 0x008fc8000fffe0ff */
[----:B------:R-:W-:-:S13]  /*00e0*/  ISETP.GT.U32.OR P0, PT, R4, UR7, P0 ;  /* 0x0000000704007c0c */ /* 0x000fda0008704470 */
[----:B------:R-:W-:Y:S05]  /*00f0*/  @P0 EXIT ;  /* 0x000000000000094d */ /* 0x000fea0003800000 */
[----:B------:R-:W0:Y:S01]  /*0100*/  LDC R7, c[0x0][0x394] ;  /* 0x0000e500ff077b82 */ /* 0x000e220000000800 */
[----:B------:R-:W1:Y:S07]  /*0110*/  LDCU.64 UR4, c[0x0][0x358] ;  /* 0x00006b00ff0477ac */ /* 0x000e6e0008000a00 */
[----:B------:R-:W2:Y:S01]  /*0120*/  LDC.64 R2, c[0x0][0x388] ;  /* 0x0000e200ff027b82 */ /* 0x000ea20000000a00 */
[CC--:B0-----:R-:W-:Y:S01]  /*0130*/  IMAD R0, R4.reuse, R7.reuse, R17 ;  /* 0x0000000704007224 */ /* 0x0c1fe200078e0211 */
[----:B------:R-:W-:Y:S01]  /*0140*/  IADD3 R11, PT, PT, -R7, RZ, RZ ;  /* 0x000000ff070b7210 */ /* 0x000fe20007ffe1ff */
[----:B------:R-:W-:-:S03]  /*0150*/  IMAD R6, R4, R7, R7 ;  /* 0x0000000704067224 */ /* 0x000fc600078e0207 */
[C---:B------:R-:W-:Y:S02]  /*0160*/  IADD3 R5, PT, PT, R0.reuse, 0x1, RZ ;  /* 0x0000000100057810 */ /* 0x040fe40007ffe0ff */
[----:B------:R-:W-:Y:S02]  /*0170*/  IADD3 R9, PT, PT, R0, -0x1, RZ ;  /* 0xffffffff00097810 */ /* 0x000fe40007ffe0ff */
[----:B------:R-:W-:Y:S01]  /*0180*/  IADD3 R7, PT, PT, R17, R6, RZ ;  /* 0x0000000611077210 */ /* 0x000fe20007ffe0ff */
[----:B--2---:R-:W-:-:S04]  /*0190*/  IMAD.WIDE.U32 R4, R5, 0x8, R2 ;  /* 0x0000000805047825 */ /* 0x004fc800078e0002 */
[--C-:B------:R-:W-:Y:S01]  /*01a0*/  IMAD.WIDE.U32 R8, R9, 0x8, R2.reuse ;  /* 0x0000000809087825 */ /* 0x100fe200078e0002 */
[----:B------:R-:W-:Y:S01]  /*01b0*/  LEA R6, R11, R6, 0x1 ;  /* 0x000000060b067211 */ /* 0x000fe200078e08ff */
[----:B-1----:R-:W2:Y:S02]  /*01c0*/  LDG.E.64 R4, desc[UR4][R4.64] ;  /* 0x0000000404047981 */ /* 0x002ea4000c1e1b00 */
[----:B------:R-:W-:Y:S02]  /*01d0*/  IMAD.WIDE.U32 R14, R7, 0x8, R2 ;  /* 0x00000008070e7825 */ /* 0x000fe400078e0002 */
[----:B------:R-:W2:Y:S01]  /*01e0*/  LDG.E.64 R8, desc[UR4][R8.64] ;  /* 0x0000000408087981 */ /* 0x000ea2000c1e1b00 */
[----:B------:R-:W-:-:S03]  /*01f0*/  IADD3 R17, PT, PT, R17, R6, RZ ;  /* 0x0000000611117210 */ /* 0x000fc60007ffe0ff */
[----:B------:R-:W3:Y:S01]  /*0200*/  LDG.E.64 R14, desc[UR4][R14.64] ;  /* 0x000000040e0e7981 */ /* 0x000ee2000c1e1b00 */
[----:B------:R-:W-:Y:S01]  /*0210*/  IADD3 R11, PT, PT, R7, 0x1, RZ ;  /* 0x00000001070b7810 */ /* 0x000fe20007ffe0ff */
[----:B------:R-:W-:Y:S01]  /*0220*/  IMAD.WIDE.U32 R12, R17, 0x8, R2 ;  /* 0x00000008110c7825 */ /* 0x000fe200078e0002 */
[----:B------:R-:W-:-:S03]  /*0230*/  IADD3 R7, PT, PT, R7, -0x1, RZ ;  /* 0xffffffff07077810 */ /* 0x000fc60007ffe0ff */
[--C-:B------:R-:W-:Y:S02]  /*0240*/  IMAD.WIDE.U32 R10, R11, 0x8, R2.reuse ;  /* 0x000000080b0a7825 */ /* 0x100fe400078e0002 */
[----:B------:R-:W4:Y:S02]  /*0250*/  LDG.E.64 R12, desc[UR4][R12.64] ;  /* 0x000000040c0c7981 */ /* 0x000f24000c1e1b00 */
[----:B------:R-:W-:Y:S02]  /*0260*/  IMAD.WIDE.U32 R6, R7, 0x8, R2 ;  /* 0x0000000807067825 */ /* 0x000fe400078e0002 */
[----:B------:R-:W5:Y:S01]  /*0270*/  LDG.E.64 R10, desc[UR4][R10.64] ;  /* 0x000000040a0a7981 */ /* 0x000f62000c1e1b00 */
[----:B------:R-:W-:-:S03]  /*0280*/  IADD3 R19, PT, PT, R17, 0x1, RZ ;  /* 0x0000000111137810 */ /* 0x000fc60007ffe0ff */
[----:B------:R-:W5:Y:S01]  /*0290*/  LDG.E.64 R6, desc[UR4][R6.64] ;  /* 0x0000000406067981 */ /* 0x000f62000c1e1b00 */
[----:B------:R-:W-:Y:S01]  /*02a0*/  IADD3 R21, PT, PT, R17, -0x1, RZ ;  /* 0xffffffff11157810 */ /* 0x000fe20007ffe0ff */
[----:B------:R-:W-:-:S05]  /*02b0*/  IMAD.WIDE.U32 R18, R19, 0x8, R2 ;  /* 0x0000000813127825 */ /* 0x000fca00078e0002 */
[----:B------:R-:W5:Y:S01]  /*02c0*/  LDG.E.64 R16, desc[UR4][R18.64] ;  /* 0x0000000412107981 */ /* 0x000f62000c1e1b00 */
[----:B------:R-:W-:-:S06]  /*02d0*/  IMAD.WIDE.U32 R2, R21, 0x8, R2 ;  /* 0x0000000815027825 */ /* 0x000fcc00078e0002 */
[----:B------:R-:W5:Y:S01]  /*02e0*/  LDG.E.64 R2, desc[UR4][R2.64] ;  /* 0x0000000402027981 */ /* 0x000f62000c1e1b00 */
[----:B------:R-:W-:Y:S01]  /*02f0*/  UMOV UR6, 0x9999999a ;  /* 0x9999999a00067882 */ /* 0x000fe20000000000 */
[----:B------:R-:W-:Y:S01]  /*0300*/  UMOV UR7, 0x3fa99999 ;  /* 0x3fa9999900077882 */ /* 0x000fe20000000000 */
[----:B--2---:R-:W-:-:S08]  /*0310*/  DADD R4, R4, R8 ;  /* 0x0000000004047229 */ /* 0x004fd00000000008 */
[----:B---3--:R-:W-:-:S08]  /*0320*/  DADD R4, R4, R14 ;  /* 0x0000000004047229 */ /* 0x008fd0000000000e */
[----:B----4-:R-:W-:-:S08]  /*0330*/  DADD R4, R4, R12 ;  /* 0x0000000004047229 */ /* 0x010fd0000000000c */
[----:B-----5:R-:W-:-:S08]  /*0340*/  DFMA R4, R4, 4, R10 ;  /* 0x401000000404782b */ /* 0x020fd0000000000a */
[----:B------:R-:W-:Y:S01]  /*0350*/  DADD R4, R4, R6 ;  /* 0x0000000004047229 */ /* 0x000fe20000000006 */
[----:B------:R-:W0:Y:S07]  /*0360*/  LDC.64 R6, c[0x0][0x380] ;  /* 0x0000e000ff067b82 */ /* 0x000e2e0000000a00 */
[----:B------:R-:W-:-:S08]  /*0370*/  DADD R4, R4, R16 ;  /* 0x0000000004047229 */ /* 0x000fd00000000010 */
[----:B------:R-:W-:-:S08]  /*0380*/  DADD R4, R4, R2 ;  /* 0x0000000004047229 */ /* 0x000fd00000000002 */
[----:B------:R-:W-:Y:S01]  /*0390*/  DMUL R4, R4, UR6 ;  /* 0x0000000604047c28 */ /* 0x000fe20008000000 */
[----:B0-----:R-:W-:-:S06]  /*03a0*/  IMAD.WIDE.U32 R2, R0, 0x8, R6 ;  /* 0x0000000800027825 */ /* 0x001fcc00078e0006 */
[----:B------:R-:W-:Y:S01]  /*03b0*/  STG.E.64 desc[UR4][R2.64], R4 ;  /* 0x0000000402007986 */ /* 0x000fe2000c101b04 */
[----:B------:R-:W-:Y:S05]  /*03c0*/  EXIT ;  /* 0x000000000000794d */ /* 0x000fea0003800000 */
.L_x_0:
[----:B------:R-:W-:-:S00]  /*03d0*/  BRA `(.L_x_0) ;  /* 0xfffffffc00fc7947 */ /* 0x000fc0000383ffff */
[----:B------:R-:W-:-:S00]  /*03e0*/  NOP ;  /* 0x0000000000007918 */ /* 0x000fc00000000000 */
        /* <DEDUP_REMOVED lines=9> */
.L_x_1:


//--------------------- .nv.shared.reserved.0     --------------------------
	.section	.nv.shared.reserved.0,"aw",@nobits
	.weak		__nv_reservedSMEM_offset_0_alias
	.size		__nv_reservedSMEM_offset_0_alias, 0, 64
	.other		__nv_reservedSMEM_offset_0_alias,@"STO_CUDA_RESERVED_SHARED STV_DEFAULT"
__nv_reservedSMEM_offset_0_alias:
	.zero		0
	.zero		64


//--------------------- .nv.constant0._Z30straightforward_unified_kernelPdS_jjjjjj --------------------------
	.section	.nv.constant0._Z30straightforward_unified_kernelPdS_jjjjjj,"a",@progbits
	.sectionflags	@""
	.align	4
.nv.constant0._Z30straightforward_unified_kernelPdS_jjjjjj:
	.zero		936


//--------------------- SYMBOLS --------------------------

	.type		.nv.reservedSmem.offset0,@object
	.size		.nv.reservedSmem.offset0,0x4
